//
// Generated by NVIDIA NVVM Compiler
//
// Compiler Build ID: CL-36424714
// Cuda compilation tools, release 13.0, V13.0.88
// Based on NVVM 20.0.0
//

.version 9.0
.target sm_100
.address_size 64

	// .globl	_Z8knl_maskP10MaskEventsPb

.visible .entry _Z8knl_maskP10MaskEventsPb(
	.param .u64 .ptr .align 1 _Z8knl_maskP10MaskEventsPb_param_0,
	.param .u64 .ptr .align 1 _Z8knl_maskP10MaskEventsPb_param_1
)
{
	.reg .pred 	%p<10>;
	.reg .b16 	%rs<2>;
	.reg .b32 	%r<10>;
	.reg .b64 	%rd<23>;

	ld.param.u64 	%rd3, [_Z8knl_maskP10MaskEventsPb_param_0];
	ld.param.u64 	%rd2, [_Z8knl_maskP10MaskEventsPb_param_1];
	cvta.to.global.u64 	%rd1, %rd3;
	mov.u32 	%r2, %ntid.x;
	mov.u32 	%r3, %ctaid.x;
	mov.u32 	%r4, %tid.x;
	mad.lo.s32 	%r1, %r2, %r3, %r4;
	ld.global.u32 	%r5, [%rd1];
	setp.ge.s32 	%p3, %r1, %r5;
	@%p3 bra 	$L__BB0_6;
	ld.global.u64 	%rd4, [%rd1+16];
	cvta.to.global.u64 	%rd5, %rd4;
	mul.wide.s32 	%rd6, %r1, 4;
	add.s64 	%rd7, %rd5, %rd6;
	ld.global.u32 	%r6, [%rd7];
	setp.ne.s32 	%p4, %r6, 0;
	@%p4 bra 	$L__BB0_3;
	ld.global.u64 	%rd8, [%rd1+24];
	cvta.to.global.u64 	%rd9, %rd8;
	add.s64 	%rd11, %rd9, %rd6;
	ld.global.u32 	%r7, [%rd11];
	setp.eq.s32 	%p6, %r7, 0;
	mov.pred 	%p9, 0;
	@%p6 bra 	$L__BB0_5;
$L__BB0_3:
	ld.global.u64 	%rd12, [%rd1+32];
	cvta.to.global.u64 	%rd13, %rd12;
	add.s64 	%rd15, %rd13, %rd6;
	ld.global.u32 	%r8, [%rd15];
	setp.gt.u32 	%p8, %r8, 1;
	mov.pred 	%p9, -1;
	@%p8 bra 	$L__BB0_5;
	ld.global.u64 	%rd16, [%rd1+40];
	cvta.to.global.u64 	%rd17, %rd16;
	add.s64 	%rd19, %rd17, %rd6;
	ld.global.u32 	%r9, [%rd19];
	setp.gt.u32 	%p9, %r9, 1;
$L__BB0_5:
	cvt.s64.s32 	%rd20, %r1;
	selp.u16 	%rs1, 1, 0, %p9;
	cvta.to.global.u64 	%rd21, %rd2;
	add.s64 	%rd22, %rd21, %rd20;
	st.global.u8 	[%rd22], %rs1;
$L__BB0_6:
	ret;

}
	// .globl	_Z28knl_objectSelection_electronP6EventsP14EventsInternalP9EventsOut
.visible .entry _Z28knl_objectSelection_electronP6EventsP14EventsInternalP9EventsOut(
	.param .u64 .ptr .align 1 _Z28knl_objectSelection_electronP6EventsP14EventsInternalP9EventsOut_param_0,
	.param .u64 .ptr .align 1 _Z28knl_objectSelection_electronP6EventsP14EventsInternalP9EventsOut_param_1,
	.param .u64 .ptr .align 1 _Z28knl_objectSelection_electronP6EventsP14EventsInternalP9EventsOut_param_2
)
{
	.reg .pred 	%p<7>;
	.reg .b32 	%r<25>;
	.reg .b32 	%f<2>;
	.reg .b64 	%rd<30>;

	ld.param.u64 	%rd4, [_Z28knl_objectSelection_electronP6EventsP14EventsInternalP9EventsOut_param_0];
	ld.param.u64 	%rd5, [_Z28knl_objectSelection_electronP6EventsP14EventsInternalP9EventsOut_param_1];
	ld.param.u64 	%rd3, [_Z28knl_objectSelection_electronP6EventsP14EventsInternalP9EventsOut_param_2];
	cvta.to.global.u64 	%rd1, %rd5;
	cvta.to.global.u64 	%rd2, %rd4;
	mov.u32 	%r12, %ntid.x;
	mov.u32 	%r13, %ctaid.x;
	mov.u32 	%r14, %tid.x;
	mad.lo.s32 	%r1, %r12, %r13, %r14;
	ld.global.u32 	%r15, [%rd2];
	setp.ge.s32 	%p1, %r1, %r15;
	@%p1 bra 	$L__BB1_9;
	ld.global.u64 	%rd6, [%rd2+136];
	cvta.to.global.u64 	%rd7, %rd6;
	mul.wide.s32 	%rd8, %r1, 4;
	add.s64 	%rd9, %rd7, %rd8;
	ld.global.u32 	%r2, [%rd9];
	ld.global.u64 	%rd10, [%rd2+24];
	cvta.to.global.u64 	%rd11, %rd10;
	add.s64 	%rd12, %rd11, %rd8;
	ld.global.u32 	%r3, [%rd12];
	setp.lt.s32 	%p2, %r3, 1;
	mov.b32 	%r22, 0;
	@%p2 bra 	$L__BB1_8;
	add.s32 	%r4, %r3, %r2;
	mov.b32 	%r22, 0;
	mov.u32 	%r21, %r2;
$L__BB1_3:
	ld.global.u32 	%r7, [%rd1];
	setp.ge.s32 	%p3, %r22, %r7;
	@%p3 bra 	$L__BB1_8;
	ld.global.u64 	%rd13, [%rd2+40];
	cvta.to.global.u64 	%rd14, %rd13;
	mul.wide.s32 	%rd15, %r21, 4;
	add.s64 	%rd16, %rd14, %rd15;
	ld.global.f32 	%f1, [%rd16];
	setp.leu.f32 	%p4, %f1, 0f41A00000;
	@%p4 bra 	$L__BB1_7;
	ld.global.u64 	%rd17, [%rd2+56];
	cvta.to.global.u64 	%rd18, %rd17;
	add.s64 	%rd20, %rd18, %rd15;
	ld.global.u32 	%r18, [%rd20];
	setp.lt.s32 	%p5, %r18, 3;
	@%p5 bra 	$L__BB1_7;
	sub.s32 	%r19, %r21, %r2;
	ld.global.u64 	%rd21, [%rd1+8];
	cvta.to.global.u64 	%rd22, %rd21;
	mad.lo.s32 	%r20, %r7, %r1, %r22;
	mul.wide.s32 	%rd23, %r20, 4;
	add.s64 	%rd24, %rd22, %rd23;
	st.global.u32 	[%rd24], %r19;
	add.s32 	%r22, %r22, 1;
$L__BB1_7:
	add.s32 	%r21, %r21, 1;
	setp.lt.s32 	%p6, %r21, %r4;
	@%p6 bra 	$L__BB1_3;
$L__BB1_8:
	cvta.to.global.u64 	%rd25, %rd3;
	ld.global.u64 	%rd26, [%rd25];
	cvta.to.global.u64 	%rd27, %rd26;
	add.s64 	%rd29, %rd27, %rd8;
	st.global.u32 	[%rd29], %r22;
$L__BB1_9:
	ret;

}
	// .globl	_Z24knl_objectSelection_muonP6EventsP14EventsInternalP9EventsOut
.visible .entry _Z24knl_objectSelection_muonP6EventsP14EventsInternalP9EventsOut(
	.param .u64 .ptr .align 1 _Z24knl_objectSelection_muonP6EventsP14EventsInternalP9EventsOut_param_0,
	.param .u64 .ptr .align 1 _Z24knl_objectSelection_muonP6EventsP14EventsInternalP9EventsOut_param_1,
	.param .u64 .ptr .align 1 _Z24knl_objectSelection_muonP6EventsP14EventsInternalP9EventsOut_param_2
)
{
	.reg .pred 	%p<9>;
	.reg .b32 	%r<27>;
	.reg .b32 	%f<2>;
	.reg .b64 	%rd<38>;

	ld.param.u64 	%rd4, [_Z24knl_objectSelection_muonP6EventsP14EventsInternalP9EventsOut_param_0];
	ld.param.u64 	%rd5, [_Z24knl_objectSelection_muonP6EventsP14EventsInternalP9EventsOut_param_1];
	ld.param.u64 	%rd3, [_Z24knl_objectSelection_muonP6EventsP14EventsInternalP9EventsOut_param_2];
	cvta.to.global.u64 	%rd1, %rd5;
	cvta.to.global.u64 	%rd2, %rd4;
	mov.u32 	%r12, %ntid.x;
	mov.u32 	%r13, %ctaid.x;
	mov.u32 	%r14, %tid.x;
	mad.lo.s32 	%r1, %r12, %r13, %r14;
	ld.global.u32 	%r15, [%rd2];
	setp.ge.s32 	%p1, %r1, %r15;
	@%p1 bra 	$L__BB2_11;
	ld.global.u64 	%rd6, [%rd2+144];
	cvta.to.global.u64 	%rd7, %rd6;
	mul.wide.s32 	%rd8, %r1, 4;
	add.s64 	%rd9, %rd7, %rd8;
	ld.global.u32 	%r2, [%rd9];
	ld.global.u64 	%rd10, [%rd2+32];
	cvta.to.global.u64 	%rd11, %rd10;
	add.s64 	%rd12, %rd11, %rd8;
	ld.global.u32 	%r3, [%rd12];
	setp.lt.s32 	%p2, %r3, 1;
	mov.b32 	%r25, 0;
	@%p2 bra 	$L__BB2_10;
	add.s32 	%r4, %r3, %r2;
	mov.b32 	%r25, 0;
	mov.u32 	%r23, %r2;
$L__BB2_3:
	ld.global.u32 	%r7, [%rd1];
	setp.ge.s32 	%p3, %r25, %r7;
	@%p3 bra 	$L__BB2_10;
	ld.global.u64 	%rd13, [%rd2+80];
	cvta.to.global.u64 	%rd14, %rd13;
	mul.wide.s32 	%rd15, %r23, 4;
	add.s64 	%rd16, %rd14, %rd15;
	ld.global.f32 	%f1, [%rd16];
	setp.leu.f32 	%p4, %f1, 0f41200000;
	@%p4 bra 	$L__BB2_9;
	ld.global.u64 	%rd17, [%rd2+96];
	cvta.to.global.u64 	%rd18, %rd17;
	add.s64 	%rd20, %rd18, %rd15;
	ld.global.u32 	%r18, [%rd20];
	setp.ne.s32 	%p5, %r18, 1;
	@%p5 bra 	$L__BB2_9;
	ld.global.u64 	%rd21, [%rd2+104];
	cvta.to.global.u64 	%rd22, %rd21;
	add.s64 	%rd24, %rd22, %rd15;
	ld.global.u32 	%r19, [%rd24];
	setp.ne.s32 	%p6, %r19, 1;
	@%p6 bra 	$L__BB2_9;
	ld.global.u64 	%rd25, [%rd2+112];
	cvta.to.global.u64 	%rd26, %rd25;
	add.s64 	%rd28, %rd26, %rd15;
	ld.global.u32 	%r20, [%rd28];
	setp.ne.s32 	%p7, %r20, 1;
	@%p7 bra 	$L__BB2_9;
	sub.s32 	%r21, %r23, %r2;
	ld.global.u64 	%rd29, [%rd1+16];
	cvta.to.global.u64 	%rd30, %rd29;
	mad.lo.s32 	%r22, %r7, %r1, %r25;
	mul.wide.s32 	%rd31, %r22, 4;
	add.s64 	%rd32, %rd30, %rd31;
	st.global.u32 	[%rd32], %r21;
	add.s32 	%r25, %r25, 1;
$L__BB2_9:
	add.s32 	%r23, %r23, 1;
	setp.lt.s32 	%p8, %r23, %r4;
	@%p8 bra 	$L__BB2_3;
$L__BB2_10:
	cvta.to.global.u64 	%rd33, %rd3;
	ld.global.u64 	%rd34, [%rd33+8];
	cvta.to.global.u64 	%rd35, %rd34;
	add.s64 	%rd37, %rd35, %rd8;
	st.global.u32 	[%rd37], %r25;
$L__BB2_11:
	ret;

}


// ===== COMPILED SASS (sm_100) =====

	.target	sm_100

	.elftype	@"ET_EXEC"


//--------------------- .note.nv.tkinfo           --------------------------
	.section	.note.nv.tkinfo,"",@"SHT_NOTE"
	.sectionflags	@"SHF_NOTE_NV_TKINFO"
	.tkinfo
        /*0018*/ 	.word	0x00000002
        /*0030*/ 	.string	""
        /*0030*/ 	.string	"ptxas"
        /*0030*/ 	.string	"Cuda compilation tools, release 13.0, V13.0.88"
        /*0030*/ 	.string	"Build cuda_13.0.r13.0/compiler.36424714_0"
        /*0030*/ 	.string	"-arch sm_100 -m 64 "



//--------------------- .note.nv.cuinfo           --------------------------
	.section	.note.nv.cuinfo,"",@"SHT_NOTE"
	.sectionflags	@"SHF_NOTE_NV_CUINFO"
        /*0018*/ 	.short	0x0002
        /*001a*/ 	.short	0x0064
        /*001c*/ 	.short	0x0082
	.zero		2


//--------------------- .nv.info                  --------------------------
	.section	.nv.info,"",@"SHT_CUDA_INFO"
	.align	4


	//----- nvinfo : EIATTR_REGCOUNT
	.align		4
        /*0000*/ 	.byte	0x04, 0x2f
        /*0002*/ 	.short	(.L_1 - .L_0)
	.align		4
.L_0:
        /*0004*/ 	.word	index@(_Z8knl_maskP10MaskEventsPb)
        /*0008*/ 	.word	0x0000000a


	//----- nvinfo : EIATTR_FRAME_SIZE
	.align		4
.L_1:
        /*000c*/ 	.byte	0x04, 0x11
        /*000e*/ 	.short	(.L_3 - .L_2)
	.align		4
.L_2:
        /*0010*/ 	.word	index@(_Z8knl_maskP10MaskEventsPb)
        /*0014*/ 	.word	0x00000000


	//----- nvinfo : EIATTR_REGCOUNT
	.align		4
.L_3:
        /*0018*/ 	.byte	0x04, 0x2f
        /*001a*/ 	.short	(.L_5 - .L_4)
	.align		4
.L_4:
        /*001c*/ 	.word	index@(_Z28knl_objectSelection_electronP6EventsP14EventsInternalP9EventsOut)
        /*0020*/ 	.word	0x00000012


	//----- nvinfo : EIATTR_FRAME_SIZE
	.align		4
.L_5:
        /*0024*/ 	.byte	0x04, 0x11
        /*0026*/ 	.short	(.L_7 - .L_6)
	.align		4
.L_6:
        /*0028*/ 	.word	index@(_Z28knl_objectSelection_electronP6EventsP14EventsInternalP9EventsOut)
        /*002c*/ 	.word	0x00000000


	//----- nvinfo : EIATTR_REGCOUNT
	.align		4
.L_7:
        /*0030*/ 	.byte	0x04, 0x2f
        /*0032*/ 	.short	(.L_9 - .L_8)
	.align		4
.L_8:
        /*0034*/ 	.word	index@(_Z24knl_objectSelection_muonP6EventsP14EventsInternalP9EventsOut)
        /*0038*/ 	.word	0x00000012


	//----- nvinfo : EIATTR_FRAME_SIZE
	.align		4
.L_9:
        /*003c*/ 	.byte	0x04, 0x11
        /*003e*/ 	.short	(.L_11 - .L_10)
	.align		4
.L_10:
        /*0040*/ 	.word	index@(_Z24knl_objectSelection_muonP6EventsP14EventsInternalP9EventsOut)
        /*0044*/ 	.word	0x00000000


	//----- nvinfo : EIATTR_MIN_STACK_SIZE
	.align		4
.L_11:
        /*0048*/ 	.byte	0x04, 0x12
        /*004a*/ 	.short	(.L_13 - .L_12)
	.align		4
.L_12:
        /*004c*/ 	.word	index@(_Z24knl_objectSelection_muonP6EventsP14EventsInternalP9EventsOut)
        /*0050*/ 	.word	0x00000000


	//----- nvinfo : EIATTR_MIN_STACK_SIZE
	.align		4
.L_13:
        /*0054*/ 	.byte	0x04, 0x12
        /*0056*/ 	.short	(.L_15 - .L_14)
	.align		4
.L_14:
        /*0058*/ 	.word	index@(_Z28knl_objectSelection_electronP6EventsP14EventsInternalP9EventsOut)
        /*005c*/ 	.word	0x00000000


	//----- nvinfo : EIATTR_MIN_STACK_SIZE
	.align		4
.L_15:
        /*0060*/ 	.byte	0x04, 0x12
        /*0062*/ 	.short	(.L_17 - .L_16)
	.align		4
.L_16:
        /*0064*/ 	.word	index@(_Z8knl_maskP10MaskEventsPb)
        /*0068*/ 	.word	0x00000000
.L_17:


//--------------------- .nv.compat                --------------------------
	.section	.nv.compat,"",@"SHT_CUDA_COMPAT_INFO"
	.align	4
        /*0000*/ 	.byte	0x02, 0x09, 0x00, 0x00, 0x02, 0x02, 0x01, 0x00, 0x02, 0x05, 0x05, 0x00, 0x03, 0x07, 0x01, 0x01
        /*0010*/ 	.byte	0x02, 0x03, 0x00, 0x00, 0x02, 0x06, 0x01, 0x00, 0x04, 0x0b, 0x08, 0x00, 0x01, 0x00, 0x00, 0x00
        /*0020*/ 	.byte	0x00, 0x00, 0x00, 0x00


//--------------------- .nv.info._Z24knl_objectSelection_muonP6EventsP14EventsInternalP9EventsOut --------------------------
	.section	.nv.info._Z24knl_objectSelection_muonP6EventsP14EventsInternalP9EventsOut,"",@"SHT_CUDA_INFO"
	.sectionflags	@""
	.align	4


	//----- nvinfo : EIATTR_CUDA_API_VERSION
	.align		4
        /*0000*/ 	.byte	0x04, 0x37
        /*0002*/ 	.short	(.L_19 - .L_18)
.L_18:
        /*0004*/ 	.word	0x00000082


	//----- nvinfo : EIATTR_KPARAM_INFO
	.align		4
.L_19:
        /*0008*/ 	.byte	0x04, 0x17
        /*000a*/ 	.short	(.L_21 - .L_20)
.L_20:
        /*000c*/ 	.word	0x00000000
        /*0010*/ 	.short	0x0002
        /*0012*/ 	.short	0x0010
        /*0014*/ 	.byte	0x00, 0xf5, 0x21, 0x00


	//----- nvinfo : EIATTR_KPARAM_INFO
	.align		4
.L_21:
        /*0018*/ 	.byte	0x04, 0x17
        /*001a*/ 	.short	(.L_23 - .L_22)
.L_22:
        /*001c*/ 	.word	0x00000000
        /*0020*/ 	.short	0x0001
        /*0022*/ 	.short	0x0008
        /*0024*/ 	.byte	0x00, 0xf5, 0x21, 0x00


	//----- nvinfo : EIATTR_KPARAM_INFO
	.align		4
.L_23:
        /*0028*/ 	.byte	0x04, 0x17
        /*002a*/ 	.short	(.L_25 - .L_24)
.L_24:
        /*002c*/ 	.word	0x00000000
        /*0030*/ 	.short	0x0000
        /*0032*/ 	.short	0x0000
        /*0034*/ 	.byte	0x00, 0xf5, 0x21, 0x00


	//----- nvinfo : EIATTR_SPARSE_MMA_MASK
	.align		4
.L_25:
        /*0038*/ 	.byte	0x03, 0x50
        /*003a*/ 	.short	0x0000


	//----- nvinfo : EIATTR_MAXREG_COUNT
	.align		4
        /*003c*/ 	.byte	0x03, 0x1b
        /*003e*/ 	.short	0x00ff


	//----- nvinfo : EIATTR_MERCURY_ISA_VERSION
	.align		4
        /*0040*/ 	.byte	0x03, 0x5f
        /*0042*/ 	.short	0x0101


	//----- nvinfo : EIATTR_VRC_CTA_INIT_COUNT
	.align		4
        /*0044*/ 	.byte	0x02, 0x4a
	.zero		1
	.zero		1


	//----- nvinfo : EIATTR_EXIT_INSTR_OFFSETS
	.align		4
        /*0048*/ 	.byte	0x04, 0x1c
        /*004a*/ 	.short	(.L_27 - .L_26)


	//   ....[0]....
.L_26:
        /*004c*/ 	.word	0x00000090


	//   ....[1]....
        /*0050*/ 	.word	0x00000400


	//----- nvinfo : EIATTR_CRS_STACK_SIZE
	.align		4
.L_27:
        /*0054*/ 	.byte	0x04, 0x1e
        /*0056*/ 	.short	(.L_29 - .L_28)
.L_28:
        /*0058*/ 	.word	0x00000000


	//----- nvinfo : EIATTR_CBANK_PARAM_SIZE
	.align		4
.L_29:
        /*005c*/ 	.byte	0x03, 0x19
        /*005e*/ 	.short	0x0018


	//----- nvinfo : EIATTR_PARAM_CBANK
	.align		4
        /*0060*/ 	.byte	0x04, 0x0a
        /*0062*/ 	.short	(.L_31 - .L_30)
	.align		4
.L_30:
        /*0064*/ 	.word	index@(.nv.constant0._Z24knl_objectSelection_muonP6EventsP14EventsInternalP9EventsOut)
        /*0068*/ 	.short	0x0380
        /*006a*/ 	.short	0x0018


	//----- nvinfo : EIATTR_SW_WAR
	.align		4
.L_31:
        /*006c*/ 	.byte	0x04, 0x36
        /*006e*/ 	.short	(.L_33 - .L_32)
.L_32:
        /*0070*/ 	.word	0x00000008
.L_33:


//--------------------- .nv.info._Z28knl_objectSelection_electronP6EventsP14EventsInternalP9EventsOut --------------------------
	.section	.nv.info._Z28knl_objectSelection_electronP6EventsP14EventsInternalP9EventsOut,"",@"SHT_CUDA_INFO"
	.sectionflags	@""
	.align	4


	//----- nvinfo : EIATTR_CUDA_API_VERSION
	.align		4
        /*0000*/ 	.byte	0x04, 0x37
        /*0002*/ 	.short	(.L_35 - .L_34)
.L_34:
        /*0004*/ 	.word	0x00000082


	//----- nvinfo : EIATTR_KPARAM_INFO
	.align		4
.L_35:
        /*0008*/ 	.byte	0x04, 0x17
        /*000a*/ 	.short	(.L_37 - .L_36)
.L_36:
        /*000c*/ 	.word	0x00000000
        /*0010*/ 	.short	0x0002
        /*0012*/ 	.short	0x0010
        /*0014*/ 	.byte	0x00, 0xf5, 0x21, 0x00


	//----- nvinfo : EIATTR_KPARAM_INFO
	.align		4
.L_37:
        /*0018*/ 	.byte	0x04, 0x17
        /*001a*/ 	.short	(.L_39 - .L_38)
.L_38:
        /*001c*/ 	.word	0x00000000
        /*0020*/ 	.short	0x0001
        /*0022*/ 	.short	0x0008
        /*0024*/ 	.byte	0x00, 0xf5, 0x21, 0x00


	//----- nvinfo : EIATTR_KPARAM_INFO
	.align		4
.L_39:
        /*0028*/ 	.byte	0x04, 0x17
        /*002a*/ 	.short	(.L_41 - .L_40)
.L_40:
        /*002c*/ 	.word	0x00000000
        /*0030*/ 	.short	0x0000
        /*0032*/ 	.short	0x0000
        /*0034*/ 	.byte	0x00, 0xf5, 0x21, 0x00


	//----- nvinfo : EIATTR_SPARSE_MMA_MASK
	.align		4
.L_41:
        /*0038*/ 	.byte	0x03, 0x50
        /*003a*/ 	.short	0x0000


	//----- nvinfo : EIATTR_MAXREG_COUNT
	.align		4
        /*003c*/ 	.byte	0x03, 0x1b
        /*003e*/ 	.short	0x00ff


	//----- nvinfo : EIATTR_MERCURY_ISA_VERSION
	.align		4
        /*0040*/ 	.byte	0x03, 0x5f
        /*0042*/ 	.short	0x0101


	//----- nvinfo : EIATTR_VRC_CTA_INIT_COUNT
	.align		4
        /*0044*/ 	.byte	0x02, 0x4a
	.zero		1
	.zero		1


	//----- nvinfo : EIATTR_EXIT_INSTR_OFFSETS
	.align		4
        /*0048*/ 	.byte	0x04, 0x1c
        /*004a*/ 	.short	(.L_43 - .L_42)


	//   ....[0]....
.L_42:
        /*004c*/ 	.word	0x00000090


	//   ....[1]....
        /*0050*/ 	.word	0x00000360


	//----- nvinfo : EIATTR_CRS_STACK_SIZE
	.align		4
.L_43:
        /*0054*/ 	.byte	0x04, 0x1e
        /*0056*/ 	.short	(.L_45 - .L_44)
.L_44:
        /*0058*/ 	.word	0x00000000


	//----- nvinfo : EIATTR_CBANK_PARAM_SIZE
	.align		4
.L_45:
        /*005c*/ 	.byte	0x03, 0x19
        /*005e*/ 	.short	0x0018


	//----- nvinfo : EIATTR_PARAM_CBANK
	.align		4
        /*0060*/ 	.byte	0x04, 0x0a
        /*0062*/ 	.short	(.L_47 - .L_46)
	.align		4
.L_46:
        /*0064*/ 	.word	index@(.nv.constant0._Z28knl_objectSelection_electronP6EventsP14EventsInternalP9EventsOut)
        /*0068*/ 	.short	0x0380
        /*006a*/ 	.short	0x0018


	//----- nvinfo : EIATTR_SW_WAR
	.align		4
.L_47:
        /*006c*/ 	.byte	0x04, 0x36
        /*006e*/ 	.short	(.L_49 - .L_48)
.L_48:
        /*0070*/ 	.word	0x00000008
.L_49:


//--------------------- .nv.info._Z8knl_maskP10MaskEventsPb --------------------------
	.section	.nv.info._Z8knl_maskP10MaskEventsPb,"",@"SHT_CUDA_INFO"
	.sectionflags	@""
	.align	4


	//----- nvinfo : EIATTR_CUDA_API_VERSION
	.align		4
        /*0000*/ 	.byte	0x04, 0x37
        /*0002*/ 	.short	(.L_51 - .L_50)
.L_50:
        /*0004*/ 	.word	0x00000082


	//----- nvinfo : EIATTR_KPARAM_INFO
	.align		4
.L_51:
        /*0008*/ 	.byte	0x04, 0x17
        /*000a*/ 	.short	(.L_53 - .L_52)
.L_52:
        /*000c*/ 	.word	0x00000000
        /*0010*/ 	.short	0x0001
        /*0012*/ 	.short	0x0008
        /*0014*/ 	.byte	0x00, 0xf5, 0x21, 0x00


	//----- nvinfo : EIATTR_KPARAM_INFO
	.align		4
.L_53:
        /*0018*/ 	.byte	0x04, 0x17
        /*001a*/ 	.short	(.L_55 - .L_54)
.L_54:
        /*001c*/ 	.word	0x00000000
        /*0020*/ 	.short	0x0000
        /*0022*/ 	.short	0x0000
        /*0024*/ 	.byte	0x00, 0xf5, 0x21, 0x00


	//----- nvinfo : EIATTR_SPARSE_MMA_MASK
	.align		4
.L_55:
        /*0028*/ 	.byte	0x03, 0x50
        /*002a*/ 	.short	0x0000


	//----- nvinfo : EIATTR_MAXREG_COUNT
	.align		4
        /*002c*/ 	.byte	0x03, 0x1b
        /*002e*/ 	.short	0x00ff


	//----- nvinfo : EIATTR_MERCURY_ISA_VERSION
	.align		4
        /*0030*/ 	.byte	0x03, 0x5f
        /*0032*/ 	.short	0x0101


	//----- nvinfo : EIATTR_VRC_CTA_INIT_COUNT
	.align		4
        /*0034*/ 	.byte	0x02, 0x4a
	.zero		1
	.zero		1


	//----- nvinfo : EIATTR_EXIT_INSTR_OFFSETS
	.align		4
        /*0038*/ 	.byte	0x04, 0x1c
        /*003a*/ 	.short	(.L_57 - .L_56)


	//   ....[0]....
.L_56:
        /*003c*/ 	.word	0x00000090


	//   ....[1]....
        /*0040*/ 	.word	0x000002a0


	//----- nvinfo : EIATTR_CRS_STACK_SIZE
	.align		4
.L_57:
        /*0044*/ 	.byte	0x04, 0x1e
        /*0046*/ 	.short	(.L_59 - .L_58)
.L_58:
        /*0048*/ 	.word	0x00000000


	//----- nvinfo : EIATTR_CBANK_PARAM_SIZE
	.align		4
.L_59:
        /*004c*/ 	.byte	0x03, 0x19
        /*004e*/ 	.short	0x0010


	//----- nvinfo : EIATTR_PARAM_CBANK
	.align		4
        /*0050*/ 	.byte	0x04, 0x0a
        /*0052*/ 	.short	(.L_61 - .L_60)
	.align		4
.L_60:
        /*0054*/ 	.word	index@(.nv.constant0._Z8knl_maskP10MaskEventsPb)
        /*0058*/ 	.short	0x0380
        /*005a*/ 	.short	0x0010


	//----- nvinfo : EIATTR_SW_WAR
	.align		4
.L_61:
        /*005c*/ 	.byte	0x04, 0x36
        /*005e*/ 	.short	(.L_63 - .L_62)
.L_62:
        /*0060*/ 	.word	0x00000008
.L_63:


//--------------------- .nv.callgraph             --------------------------
	.section	.nv.callgraph,"",@"SHT_CUDA_CALLGRAPH"
	.align	4
	.sectionentsize	8
	.align		4
        /*0000*/ 	.word	0x00000000
	.align		4
        /*0004*/ 	.word	0xffffffff
	.align		4
        /*0008*/ 	.word	0x00000000
	.align		4
        /*000c*/ 	.word	0xfffffffe
	.align		4
        /*0010*/ 	.word	0x00000000
	.align		4
        /*0014*/ 	.word	0xfffffffd
	.align		4
        /*0018*/ 	.word	0x00000000
	.align		4
        /*001c*/ 	.word	0xfffffffc


//--------------------- .text._Z24knl_objectSelection_muonP6EventsP14EventsInternalP9EventsOut --------------------------
	.section	.text._Z24knl_objectSelection_muonP6EventsP14EventsInternalP9EventsOut,"ax",@progbits
	.align	128
        .global         _Z24knl_objectSelection_muonP6EventsP14EventsInternalP9EventsOut
        .type           _Z24knl_objectSelection_muonP6EventsP14EventsInternalP9EventsOut,@function
        .size           _Z24knl_objectSelection_muonP6EventsP14EventsInternalP9EventsOut,(.L_x_17 - _Z24knl_objectSelection_muonP6EventsP14EventsInternalP9EventsOut)
        .other          _Z24knl_objectSelection_muonP6EventsP14EventsInternalP9EventsOut,@"STO_CUDA_ENTRY STV_DEFAULT"
_Z24knl_objectSelection_muonP6EventsP14EventsInternalP9EventsOut:
.text._Z24knl_objectSelection_muonP6EventsP14EventsInternalP9EventsOut:
[----:B------:R-:W-:Y:S08]  /*0000*/  LDC R1, c[0x0][0x37c] ;  /* 0x0000df00ff017b82 */ /* 0x000ff00000000800 */
[----:B------:R-:W0:Y:S01]  /*0010*/  LDC.64 R10, c[0x0][0x380] ;  /* 0x0000e000ff0a7b82 */ /* 0x000e220000000a00 */
[----:B------:R-:W0:Y:S02]  /*0020*/  LDCU.64 UR4, c[0x0][0x358] ;  /* 0x00006b00ff0477ac */ /* 0x000e240008000a00 */
[----:B0-----:R-:W2:Y:S01]  /*0030*/  LDG.E R3, desc[UR4][R10.64] ;  /* 0x000000040a037981 */ /* 0x001ea2000c1e1900 */
[----:B------:R-:W0:Y:S01]  /*0040*/  LDCU UR6, c[0x0][0x360] ;  /* 0x00006c00ff0677ac */ /* 0x000e220008000800 */
[----:B------:R-:W0:Y:S01]  /*0050*/  S2R R0, SR_CTAID.X ;  /* 0x0000000000007919 */ /* 0x000e220000002500 */
[----:B------:R-:W0:Y:S02]  /*0060*/  S2R R5, SR_TID.X ;  /* 0x0000000000057919 */ /* 0x000e240000002100 */
[----:B0-----:R-:W-:-:S05]  /*0070*/  IMAD R0, R0, UR6, R5 ;  /* 0x0000000600007c24 */ /* 0x001fca000f8e0205 */
[----:B--2---:R-:W-:-:S13]  /*0080*/  ISETP.GE.AND P0, PT, R0, R3, PT ;  /* 0x000000030000720c */ /* 0x004fda0003f06270 */
[----:B------:R-:W-:Y:S05]  /*0090*/  @P0 EXIT ;  /* 0x000000000000094d */ /* 0x000fea0003800000 */
[----:B------:R-:W2:Y:S02]  /*00a0*/  LDG.E.64 R2, desc[UR4][R10.64+0x20] ;  /* 0x000020040a027981 */ /* 0x000ea4000c1e1b00 */
[----:B--2---:R-:W-:-:S05]  /*00b0*/  IMAD.WIDE R2, R0, 0x4, R2 ;  /* 0x0000000400027825 */ /* 0x004fca00078e0202 */
[----:B------:R-:W2:Y:S01]  /*00c0*/  LDG.E R4, desc[UR4][R2.64] ;  /* 0x0000000402047981 */ /* 0x000ea2000c1e1900 */
[----:B------:R-:W-:Y:S01]  /*00d0*/  BSSY.RECONVERGENT B0, `(.L_x_0) ;  /* 0x000002e000007945 */ /* 0x000fe20003800200 */
[----:B------:R-:W-:Y:S01]  /*00e0*/  HFMA2 R5, -RZ, RZ, 0, 0 ;  /* 0x00000000ff057431 */ /* 0x000fe200000001ff */
[----:B--2---:R-:W-:-:S13]  /*00f0*/  ISETP.GE.AND P0, PT, R4, 0x1, PT ;  /* 0x000000010400780c */ /* 0x004fda0003f06270 */
[----:B------:R-:W-:Y:S05]  /*0100*/  @!P0 BRA `(.L_x_1) ;  /* 0x0000000000a88947 */ /* 0x000fea0003800000 */
[----:B------:R-:W2:Y:S01]  /*0110*/  LDG.E.64 R10, desc[UR4][R10.64+0x90] ;  /* 0x000090040a0a7981 */ /* 0x000ea2000c1e1b00 */
[----:B------:R-:W0:Y:S01]  /*0120*/  LDC.64 R2, c[0x0][0x388] ;  /* 0x0000e200ff027b82 */ /* 0x000e220000000a00 */
[----:B--2---:R-:W-:-:S06]  /*0130*/  IMAD.WIDE R6, R0, 0x4, R10 ;  /* 0x0000000400067825 */ /* 0x004fcc00078e020a */
[----:B------:R-:W2:Y:S01]  /*0140*/  LDG.E R7, desc[UR4][R6.64] ;  /* 0x0000000406077981 */ /* 0x000ea2000c1e1900 */
[----:B------:R-:W-:Y:S01]  /*0150*/  MOV R5, RZ ;  /* 0x000000ff00057202 */ /* 0x000fe20000000f00 */
[----:B--2---:R-:W-:Y:S01]  /*0160*/  IMAD.IADD R9, R7, 0x1, R4 ;  /* 0x0000000107097824 */ /* 0x004fe200078e0204 */
[----:B0-----:R-:W-:-:S07]  /*0170*/  MOV R4, R7 ;  /* 0x0000000700047202 */ /* 0x001fce0000000f00 */
.L_x_4:
[----:B------:R-:W2:Y:S02]  /*0180*/  LDG.E R6, desc[UR4][R2.64] ;  /* 0x0000000402067981 */ /* 0x000ea4000c1e1900 */
[----:B--2---:R-:W-:-:S13]  /*0190*/  ISETP.GE.AND P0, PT, R5, R6, PT ;  /* 0x000000060500720c */ /* 0x004fda0003f06270 */
[----:B0-----:R-:W-:Y:S05]  /*01a0*/  @P0 BRA `(.L_x_1) ;  /* 0x0000000000800947 */ /* 0x001fea0003800000 */
[----:B------:R-:W0:Y:S02]  /*01b0*/  LDC.64 R10, c[0x0][0x380] ;  /* 0x0000e000ff0a7b82 */ /* 0x000e240000000a00 */
[----:B0-----:R-:W2:Y:S02]  /*01c0*/  LDG.E.64 R12, desc[UR4][R10.64+0x50] ;  /* 0x000050040a0c7981 */ /* 0x001ea4000c1e1b00 */
[----:B--2---:R-:W-:-:S06]  /*01d0*/  IMAD.WIDE R12, R4, 0x4, R12 ;  /* 0x00000004040c7825 */ /* 0x004fcc00078e020c */
[----:B------:R-:W2:Y:S01]  /*01e0*/  LDG.E R12, desc[UR4][R12.64] ;  /* 0x000000040c0c7981 */ /* 0x000ea2000c1e1900 */
[----:B------:R-:W-:Y:S01]  /*01f0*/  BSSY.RECONVERGENT B1, `(.L_x_2) ;  /* 0x0000018000017945 */ /* 0x000fe20003800200 */
[----:B--2---:R-:W-:-:S13]  /*0200*/  FSETP.GT.AND P0, PT, R12, 10, PT ;  /* 0x412000000c00780b */ /* 0x004fda0003f04000 */
[----:B------:R-:W-:Y:S05]  /*0210*/  @!P0 BRA `(.L_x_3) ;  /* 0x0000000000548947 */ /* 0x000fea0003800000 */
[----:B------:R-:W2:Y:S02]  /*0220*/  LDG.E.64 R12, desc[UR4][R10.64+0x60] ;  /* 0x000060040a0c7981 */ /* 0x000ea4000c1e1b00 */
[----:B--2---:R-:W-:-:S06]  /*0230*/  IMAD.WIDE R12, R4, 0x4, R12 ;  /* 0x00000004040c7825 */ /* 0x004fcc00078e020c */
[----:B------:R-:W2:Y:S02]  /*0240*/  LDG.E R12, desc[UR4][R12.64] ;  /* 0x000000040c0c7981 */ /* 0x000ea4000c1e1900 */
[----:B--2---:R-:W-:-:S13]  /*0250*/  ISETP.NE.AND P0, PT, R12, 0x1, PT ;  /* 0x000000010c00780c */ /* 0x004fda0003f05270 */
[----:B------:R-:W-:Y:S05]  /*0260*/  @P0 BRA `(.L_x_3) ;  /* 0x0000000000400947 */ /* 0x000fea0003800000 */
        /* <DEDUP_REMOVED lines=10> */
[----:B------:R-:W2:Y:S01]  /*0310*/  LDG.E.64 R10, desc[UR4][R2.64+0x10] ;  /* 0x00001004020a7981 */ /* 0x000ea2000c1e1b00 */
[----:B------:R-:W-:Y:S01]  /*0320*/  IMAD R15, R0, R6, R5 ;  /* 0x00000006000f7224 */ /* 0x000fe200078e0205 */
[----:B------:R-:W-:Y:S01]  /*0330*/  IADD3 R5, PT, PT, R5, 0x1, RZ ;  /* 0x0000000105057810 */ /* 0x000fe20007ffe0ff */
[----:B------:R-:W-:Y:S02]  /*0340*/  IMAD.IADD R13, R4, 0x1, -R7 ;  /* 0x00000001040d7824 */ /* 0x000fe400078e0a07 */
[----:B--2---:R-:W-:-:S05]  /*0350*/  IMAD.WIDE R10, R15, 0x4, R10 ;  /* 0x000000040f0a7825 */ /* 0x004fca00078e020a */
[----:B------:R0:W-:Y:S02]  /*0360*/  STG.E desc[UR4][R10.64], R13 ;  /* 0x0000000d0a007986 */ /* 0x0001e4000c101904 */
.L_x_3:
[----:B------:R-:W-:Y:S05]  /*0370*/  BSYNC.RECONVERGENT B1 ;  /* 0x0000000000017941 */ /* 0x000fea0003800200 */
.L_x_2:
[----:B------:R-:W-:-:S04]  /*0380*/  IADD3 R4, PT, PT, R4, 0x1, RZ ;  /* 0x0000000104047810 */ /* 0x000fc80007ffe0ff */
[----:B------:R-:W-:-:S13]  /*0390*/  ISETP.GE.AND P0, PT, R4, R9, PT ;  /* 0x000000090400720c */ /* 0x000fda0003f06270 */
[----:B------:R-:W-:Y:S05]  /*03a0*/  @!P0 BRA `(.L_x_4) ;  /* 0xfffffffc00748947 */ /* 0x000fea000383ffff */
.L_x_1:
[----:B------:R-:W-:Y:S05]  /*03b0*/  BSYNC.RECONVERGENT B0 ;  /* 0x0000000000007941 */ /* 0x000fea0003800200 */
.L_x_0:
[----:B------:R-:W1:Y:S02]  /*03c0*/  LDC.64 R6, c[0x0][0x390] ;  /* 0x0000e400ff067b82 */ /* 0x000e640000000a00 */
[----:B-1----:R-:W2:Y:S02]  /*03d0*/  LDG.E.64 R2, desc[UR4][R6.64+0x8] ;  /* 0x0000080406027981 */ /* 0x002ea4000c1e1b00 */
[----:B--2---:R-:W-:-:S05]  /*03e0*/  IMAD.WIDE R2, R0, 0x4, R2 ;  /* 0x0000000400027825 */ /* 0x004fca00078e0202 */
[----:B------:R-:W-:Y:S01]  /*03f0*/  STG.E desc[UR4][R2.64], R5 ;  /* 0x0000000502007986 */ /* 0x000fe2000c101904 */
[----:B------:R-:W-:Y:S05]  /*0400*/  EXIT ;  /* 0x000000000000794d */ /* 0x000fea0003800000 */
.L_x_5:
[----:B------:R-:W-:-:S00]  /*0410*/  BRA `(.L_x_5) ;  /* 0xfffffffc00fc7947 */ /* 0x000fc0000383ffff */
[----:B------:R-:W-:-:S00]  /*0420*/  NOP ;  /* 0x0000000000007918 */ /* 0x000fc00000000000 */
        /* <DEDUP_REMOVED lines=13> */
.L_x_17:


//--------------------- .text._Z28knl_objectSelection_electronP6EventsP14EventsInternalP9EventsOut --------------------------
	.section	.text._Z28knl_objectSelection_electronP6EventsP14EventsInternalP9EventsOut,"ax",@progbits
	.align	128
        .global         _Z28knl_objectSelection_electronP6EventsP14EventsInternalP9EventsOut
        .type           _Z28knl_objectSelection_electronP6EventsP14EventsInternalP9EventsOut,@function
        .size           _Z28knl_objectSelection_electronP6EventsP14EventsInternalP9EventsOut,(.L_x_18 - _Z28knl_objectSelection_electronP6EventsP14EventsInternalP9EventsOut)
        .other          _Z28knl_objectSelection_electronP6EventsP14EventsInternalP9EventsOut,@"STO_CUDA_ENTRY STV_DEFAULT"
_Z28knl_objectSelection_electronP6EventsP14EventsInternalP9EventsOut:
.text._Z28knl_objectSelection_electronP6EventsP14EventsInternalP9EventsOut:
        /* <DEDUP_REMOVED lines=19> */
[----:B--2---:R-:W-:-:S05]  /*0130*/  IMAD.WIDE R8, R0, 0x4, R6 ;  /* 0x0000000400087825 */ /* 0x004fca00078e0206 */
[----:B------:R-:W2:Y:S01]  /*0140*/  LDG.E R2, desc[UR4][R8.64] ;  /* 0x0000000408027981 */ /* 0x000ea2000c1e1900 */
[----:B------:R-:W-:Y:S01]  /*0150*/  MOV R3, RZ ;  /* 0x000000ff00037202 */ /* 0x000fe20000000f00 */
[----:B--2---:R-:W-:Y:S01]  /*0160*/  IMAD.IADD R11, R2, 0x1, R11 ;  /* 0x00000001020b7824 */ /* 0x004fe200078e020b */
[----:B0-----:R-:W-:-:S07]  /*0170*/  MOV R13, R2 ;  /* 0x00000002000d7202 */ /* 0x001fce0000000f00 */
.L_x_10:
        /* <DEDUP_REMOVED lines=13> */
[----:B--2---:R-:W-:-:S13]  /*0250*/  ISETP.GE.AND P0, PT, R6, 0x3, PT ;  /* 0x000000030600780c */ /* 0x004fda0003f06270 */
[----:B------:R-:W-:Y:S05]  /*0260*/  @!P0 BRA `(.L_x_9) ;  /* 0x0000000000188947 */ /* 0x000fea0003800000 */
[----:B------:R-:W2:Y:S01]  /*0270*/  LDG.E.64 R6, desc[UR4][R4.64+0x8] ;  /* 0x0000080404067981 */ /* 0x000ea2000c1e1b00 */
[----:B------:R-:W-:Y:S01]  /*0280*/  IMAD R15, R0, R10, R3 ;  /* 0x0000000a000f7224 */ /* 0x000fe200078e0203 */
[----:B------:R-:W-:Y:S01]  /*0290*/  IADD3 R3, PT, PT, R3, 0x1, RZ ;  /* 0x0000000103037810 */ /* 0x000fe20007ffe0ff */
[----:B------:R-:W-:Y:S02]  /*02a0*/  IMAD.IADD R9, R13, 0x1, -R2 ;  /* 0x000000010d097824 */ /* 0x000fe400078e0a02 */
[----:B--2---:R-:W-:-:S05]  /*02b0*/  IMAD.WIDE R6, R15, 0x4, R6 ;  /* 0x000000040f067825 */ /* 0x004fca00078e0206 */
[----:B------:R0:W-:Y:S02]  /*02c0*/  STG.E desc[UR4][R6.64], R9 ;  /* 0x0000000906007986 */ /* 0x0001e4000c101904 */
.L_x_9:
[----:B------:R-:W-:Y:S05]  /*02d0*/  BSYNC.RECONVERGENT B1 ;  /* 0x0000000000017941 */ /* 0x000fea0003800200 */
.L_x_8:
[----:B------:R-:W-:-:S04]  /*02e0*/  IADD3 R13, PT, PT, R13, 0x1, RZ ;  /* 0x000000010d0d7810 */ /* 0x000fc80007ffe0ff */
[----:B------:R-:W-:-:S13]  /*02f0*/  ISETP.GE.AND P0, PT, R13, R11, PT ;  /* 0x0000000b0d00720c */ /* 0x000fda0003f06270 */
[----:B------:R-:W-:Y:S05]  /*0300*/  @!P0 BRA `(.L_x_10) ;  /* 0xfffffffc009c8947 */ /* 0x000fea000383ffff */
.L_x_7:
[----:B------:R-:W-:Y:S05]  /*0310*/  BSYNC.RECONVERGENT B0 ;  /* 0x0000000000007941 */ /* 0x000fea0003800200 */
.L_x_6:
[----:B------:R-:W1:Y:S02]  /*0320*/  LDC.64 R4, c[0x0][0x390] ;  /* 0x0000e400ff047b82 */ /* 0x000e640000000a00 */
[----:B-1----:R-:W0:Y:S02]  /*0330*/  LDG.E.64 R4, desc[UR4][R4.64] ;  /* 0x0000000404047981 */ /* 0x002e24000c1e1b00 */
[----:B0-----:R-:W-:-:S05]  /*0340*/  IMAD.WIDE R6, R0, 0x4, R4 ;  /* 0x0000000400067825 */ /* 0x001fca00078e0204 */
[----:B------:R-:W-:Y:S01]  /*0350*/  STG.E desc[UR4][R6.64], R3 ;  /* 0x0000000306007986 */ /* 0x000fe2000c101904 */
[----:B------:R-:W-:Y:S05]  /*0360*/  EXIT ;  /* 0x000000000000794d */ /* 0x000fea0003800000 */
.L_x_11:
        /* <DEDUP_REMOVED lines=9> */
.L_x_18:


//--------------------- .text._Z8knl_maskP10MaskEventsPb --------------------------
	.section	.text._Z8knl_maskP10MaskEventsPb,"ax",@progbits
	.align	128
        .global         _Z8knl_maskP10MaskEventsPb
        .type           _Z8knl_maskP10MaskEventsPb,@function
        .size           _Z8knl_maskP10MaskEventsPb,(.L_x_19 - _Z8knl_maskP10MaskEventsPb)
        .other          _Z8knl_maskP10MaskEventsPb,@"STO_CUDA_ENTRY STV_DEFAULT"
_Z8knl_maskP10MaskEventsPb:
.text._Z8knl_maskP10MaskEventsPb:
        /* <DEDUP_REMOVED lines=11> */
[----:B--2---:R-:W-:-:S06]  /*00b0*/  IMAD.WIDE R4, R7, 0x4, R4 ;  /* 0x0000000407047825 */ /* 0x004fcc00078e0204 */
[----:B------:R-:W2:Y:S01]  /*00c0*/  LDG.E R4, desc[UR4][R4.64] ;  /* 0x0000000404047981 */ /* 0x000ea2000c1e1900 */
[----:B------:R-:W-:Y:S04]  /*00d0*/  BSSY.RECONVERGENT B0, `(.L_x_12) ;  /* 0x0000016000007945 */ /* 0x000fe80003800200 */
[----:B------:R-:W-:Y:S01]  /*00e0*/  BSSY.RELIABLE B1, `(.L_x_13) ;  /* 0x000000a000017945 */ /* 0x000fe20003800100 */
[----:B--2---:R-:W-:-:S13]  /*00f0*/  ISETP.NE.AND P0, PT, R4, RZ, PT ;  /* 0x000000ff0400720c */ /* 0x004fda0003f05270 */
[----:B------:R-:W-:Y:S05]  /*0100*/  @P0 BRA `(.L_x_14) ;  /* 0x00000000001c0947 */ /* 0x000fea0003800000 */
[----:B------:R-:W2:Y:S02]  /*0110*/  LDG.E.64 R4, desc[UR4][R2.64+0x18] ;  /* 0x0000180402047981 */ /* 0x000ea4000c1e1b00 */
[----:B--2---:R-:W-:-:S06]  /*0120*/  IMAD.WIDE R4, R7, 0x4, R4 ;  /* 0x0000000407047825 */ /* 0x004fcc00078e0204 */
[----:B------:R-:W2:Y:S01]  /*0130*/  LDG.E R4, desc[UR4][R4.64] ;  /* 0x0000000404047981 */ /* 0x000ea2000c1e1900 */
[----:B------:R-:W-:Y:S02]  /*0140*/  PLOP3.LUT P0, PT, PT, PT, PT, 0x8, 0x80 ;  /* 0x000000000080781c */ /* 0x000fe40003f0e170 */
[----:B--2---:R-:W-:-:S13]  /*0150*/  ISETP.NE.AND P1, PT, R4, RZ, PT ;  /* 0x000000ff0400720c */ /* 0x004fda0003f25270 */
[----:B------:R-:W-:Y:S05]  /*0160*/  @!P1 BREAK.RELIABLE B1 ;  /* 0x0000000000019942 */ /* 0x000fea0003800100 */
[----:B------:R-:W-:Y:S05]  /*0170*/  @!P1 BRA `(.L_x_15) ;  /* 0x00000000002c9947 */ /* 0x000fea0003800000 */
.L_x_14:
[----:B------:R-:W-:Y:S05]  /*0180*/  BSYNC.RELIABLE B1 ;  /* 0x0000000000017941 */ /* 0x000fea0003800100 */
.L_x_13:
[----:B------:R-:W2:Y:S02]  /*0190*/  LDG.E.64 R4, desc[UR4][R2.64+0x20] ;  /* 0x0000200402047981 */ /* 0x000ea4000c1e1b00 */
[----:B--2---:R-:W-:-:S06]  /*01a0*/  IMAD.WIDE R4, R7, 0x4, R4 ;  /* 0x0000000407047825 */ /* 0x004fcc00078e0204 */
[----:B------:R-:W2:Y:S01]  /*01b0*/  LDG.E R4, desc[UR4][R4.64] ;  /* 0x0000000404047981 */ /* 0x000ea2000c1e1900 */
[----:B------:R-:W-:Y:S02]  /*01c0*/  PLOP3.LUT P0, PT, PT, PT, PT, 0x80, 0x8 ;  /* 0x000000000008781c */ /* 0x000fe40003f0f070 */
[----:B--2---:R-:W-:-:S13]  /*01d0*/  ISETP.GT.U32.AND P1, PT, R4, 0x1, PT ;  /* 0x000000010400780c */ /* 0x004fda0003f24070 */
[----:B------:R-:W-:Y:S05]  /*01e0*/  @P1 BRA `(.L_x_15) ;  /* 0x0000000000101947 */ /* 0x000fea0003800000 */
[----:B------:R-:W2:Y:S02]  /*01f0*/  LDG.E.64 R2, desc[UR4][R2.64+0x28] ;  /* 0x0000280402027981 */ /* 0x000ea4000c1e1b00 */
[----:B--2---:R-:W-:-:S06]  /*0200*/  IMAD.WIDE R4, R7, 0x4, R2 ;  /* 0x0000000407047825 */ /* 0x004fcc00078e0202 */
[----:B------:R-:W2:Y:S02]  /*0210*/  LDG.E R4, desc[UR4][R4.64] ;  /* 0x0000000404047981 */ /* 0x000ea4000c1e1900 */
[----:B--2---:R-:W-:-:S13]  /*0220*/  ISETP.GT.U32.AND P0, PT, R4, 0x1, PT ;  /* 0x000000010400780c */ /* 0x004fda0003f04070 */
.L_x_15:
[----:B------:R-:W-:Y:S05]  /*0230*/  BSYNC.RECONVERGENT B0 ;  /* 0x0000000000007941 */ /* 0x000fea0003800200 */
.L_x_12:
[----:B------:R-:W-:Y:S05]  /*0240*/  WARPSYNC.ALL ;  /* 0x0000000000007948 */ /* 0x000fea0003800000 */
[----:B------:R-:W0:Y:S01]  /*0250*/  LDCU.64 UR6, c[0x0][0x388] ;  /* 0x00007100ff0677ac */ /* 0x000e220008000a00 */
[----:B------:R-:W-:Y:S02]  /*0260*/  SEL R5, RZ, 0x1, !P0 ;  /* 0x00000001ff057807 */ /* 0x000fe40004000000 */
[----:B0-----:R-:W-:-:S04]  /*0270*/  IADD3 R2, P1, PT, R7, UR6, RZ ;  /* 0x0000000607027c10 */ /* 0x001fc8000ff3e0ff */
[----:B------:R-:W-:-:S05]  /*0280*/  LEA.HI.X.SX32 R3, R7, UR7, 0x1, P1 ;  /* 0x0000000707037c11 */ /* 0x000fca00088f0eff */
[----:B------:R-:W-:Y:S01]  /*0290*/  STG.E.U8 desc[UR4][R2.64], R5 ;  /* 0x0000000502007986 */ /* 0x000fe2000c101104 */
[----:B------:R-:W-:Y:S05]  /*02a0*/  EXIT ;  /* 0x000000000000794d */ /* 0x000fea0003800000 */
.L_x_16:
        /* <DEDUP_REMOVED lines=13> */
.L_x_19:


//--------------------- .nv.shared.reserved.0     --------------------------
	.section	.nv.shared.reserved.0,"aw",@nobits
	.weak		__nv_reservedSMEM_offset_0_alias
	.size		__nv_reservedSMEM_offset_0_alias, 0, 64
	.other		__nv_reservedSMEM_offset_0_alias,@"STO_CUDA_RESERVED_SHARED STV_DEFAULT"
__nv_reservedSMEM_offset_0_alias:
	.zero		0
	.zero		64


//--------------------- .nv.constant0._Z24knl_objectSelection_muonP6EventsP14EventsInternalP9EventsOut --------------------------
	.section	.nv.constant0._Z24knl_objectSelection_muonP6EventsP14EventsInternalP9EventsOut,"a",@progbits
	.sectionflags	@""
	.align	4
.nv.constant0._Z24knl_objectSelection_muonP6EventsP14EventsInternalP9EventsOut:
	.zero		920


//--------------------- .nv.constant0._Z28knl_objectSelection_electronP6EventsP14EventsInternalP9EventsOut --------------------------
	.section	.nv.constant0._Z28knl_objectSelection_electronP6EventsP14EventsInternalP9EventsOut,"a",@progbits
	.sectionflags	@""
	.align	4
.nv.constant0._Z28knl_objectSelection_electronP6EventsP14EventsInternalP9EventsOut:
	.zero		920


//--------------------- .nv.constant0._Z8knl_maskP10MaskEventsPb --------------------------
	.section	.nv.constant0._Z8knl_maskP10MaskEventsPb,"a",@progbits
	.sectionflags	@""
	.align	4
.nv.constant0._Z8knl_maskP10MaskEventsPb:
	.zero		912


//--------------------- SYMBOLS --------------------------

	.type		.nv.reservedSmem.offset0,@object
	.size		.nv.reservedSmem.offset0,0x4
